//
// Generated by NVIDIA NVVM Compiler
//
// Compiler Build ID: CL-36424714
// Cuda compilation tools, release 13.0, V13.0.88
// Based on NVVM 20.0.0
//

.version 9.0
.target sm_100
.address_size 64

	// .globl	_Z15naive_transposePiS_i
// _ZZ19optimized_transposePiS_iE4tile has been demoted

.visible .entry _Z15naive_transposePiS_i(
	.param .u64 .ptr .align 1 _Z15naive_transposePiS_i_param_0,
	.param .u64 .ptr .align 1 _Z15naive_transposePiS_i_param_1,
	.param .u32 _Z15naive_transposePiS_i_param_2
)
{
	.reg .pred 	%p<2>;
	.reg .b32 	%r<16>;
	.reg .b64 	%rd<9>;

	ld.param.u64 	%rd1, [_Z15naive_transposePiS_i_param_0];
	ld.param.u64 	%rd2, [_Z15naive_transposePiS_i_param_1];
	ld.param.u32 	%r4, [_Z15naive_transposePiS_i_param_2];
	mov.u32 	%r5, %ctaid.x;
	mov.u32 	%r6, %ntid.x;
	mov.u32 	%r7, %tid.x;
	mad.lo.s32 	%r1, %r5, %r6, %r7;
	mov.u32 	%r8, %ctaid.y;
	mov.u32 	%r9, %ntid.y;
	mov.u32 	%r10, %tid.y;
	mad.lo.s32 	%r11, %r8, %r9, %r10;
	max.s32 	%r12, %r1, %r11;
	setp.ge.s32 	%p1, %r12, %r4;
	@%p1 bra 	$L__BB0_2;
	cvta.to.global.u64 	%rd3, %rd1;
	cvta.to.global.u64 	%rd4, %rd2;
	mad.lo.s32 	%r13, %r4, %r1, %r11;
	mul.wide.s32 	%rd5, %r13, 4;
	add.s64 	%rd6, %rd3, %rd5;
	ld.global.u32 	%r14, [%rd6];
	mad.lo.s32 	%r15, %r4, %r11, %r1;
	mul.wide.s32 	%rd7, %r15, 4;
	add.s64 	%rd8, %rd4, %rd7;
	st.global.u32 	[%rd8], %r14;
$L__BB0_2:
	ret;

}
	// .globl	_Z19optimized_transposePiS_i
.visible .entry _Z19optimized_transposePiS_i(
	.param .u64 .ptr .align 1 _Z19optimized_transposePiS_i_param_0,
	.param .u64 .ptr .align 1 _Z19optimized_transposePiS_i_param_1,
	.param .u32 _Z19optimized_transposePiS_i_param_2
)
{
	.reg .pred 	%p<3>;
	.reg .b32 	%r<32>;
	.reg .b64 	%rd<9>;
	// demoted variable
	.shared .align 4 .b8 _ZZ19optimized_transposePiS_iE4tile[4096];
	ld.param.u64 	%rd1, [_Z19optimized_transposePiS_i_param_0];
	ld.param.u64 	%rd2, [_Z19optimized_transposePiS_i_param_1];
	ld.param.u32 	%r10, [_Z19optimized_transposePiS_i_param_2];
	mov.u32 	%r11, %ctaid.x;
	mov.u32 	%r12, %ntid.x;
	mul.lo.s32 	%r1, %r11, %r12;
	mov.u32 	%r2, %tid.x;
	add.s32 	%r3, %r1, %r2;
	mov.u32 	%r13, %ctaid.y;
	mov.u32 	%r14, %ntid.y;
	mul.lo.s32 	%r4, %r13, %r14;
	mov.u32 	%r5, %tid.y;
	add.s32 	%r15, %r4, %r5;
	max.s32 	%r16, %r3, %r15;
	setp.ge.s32 	%p1, %r16, %r10;
	@%p1 bra 	$L__BB1_2;
	cvta.to.global.u64 	%rd3, %rd1;
	mad.lo.s32 	%r17, %r10, %r15, %r3;
	mul.wide.s32 	%rd4, %r17, 4;
	add.s64 	%rd5, %rd3, %rd4;
	ld.global.u32 	%r18, [%rd5];
	shl.b32 	%r19, %r5, 7;
	mov.u32 	%r20, _ZZ19optimized_transposePiS_iE4tile;
	add.s32 	%r21, %r20, %r19;
	shl.b32 	%r22, %r2, 2;
	add.s32 	%r23, %r21, %r22;
	st.shared.u32 	[%r23], %r18;
$L__BB1_2:
	bar.sync 	0;
	add.s32 	%r7, %r4, %r2;
	add.s32 	%r8, %r1, %r5;
	max.s32 	%r24, %r7, %r8;
	setp.ge.s32 	%p2, %r24, %r10;
	@%p2 bra 	$L__BB1_4;
	shl.b32 	%r25, %r2, 7;
	mov.u32 	%r26, _ZZ19optimized_transposePiS_iE4tile;
	add.s32 	%r27, %r26, %r25;
	shl.b32 	%r28, %r5, 2;
	add.s32 	%r29, %r27, %r28;
	ld.shared.u32 	%r30, [%r29];
	mad.lo.s32 	%r31, %r10, %r8, %r7;
	cvta.to.global.u64 	%rd6, %rd2;
	mul.wide.s32 	%rd7, %r31, 4;
	add.s64 	%rd8, %rd6, %rd7;
	st.global.u32 	[%rd8], %r30;
$L__BB1_4:
	ret;

}


// ===== COMPILED SASS (sm_100) =====

	.target	sm_100

	.elftype	@"ET_EXEC"


//--------------------- .note.nv.tkinfo           --------------------------
	.section	.note.nv.tkinfo,"",@"SHT_NOTE"
	.sectionflags	@"SHF_NOTE_NV_TKINFO"
	.tkinfo
        /*0018*/ 	.word	0x00000002
        /*0030*/ 	.string	""
        /*0030*/ 	.string	"ptxas"
        /*0030*/ 	.string	"Cuda compilation tools, release 13.0, V13.0.88"
        /*0030*/ 	.string	"Build cuda_13.0.r13.0/compiler.36424714_0"
        /*0030*/ 	.string	"-arch sm_100 -m 64 "



//--------------------- .note.nv.cuinfo           --------------------------
	.section	.note.nv.cuinfo,"",@"SHT_NOTE"
	.sectionflags	@"SHF_NOTE_NV_CUINFO"
        /*0018*/ 	.short	0x0002
        /*001a*/ 	.short	0x0064
        /*001c*/ 	.short	0x0082
	.zero		2


//--------------------- .nv.info                  --------------------------
	.section	.nv.info,"",@"SHT_CUDA_INFO"
	.align	4


	//----- nvinfo : EIATTR_REGCOUNT
	.align		4
        /*0000*/ 	.byte	0x04, 0x2f
        /*0002*/ 	.short	(.L_1 - .L_0)
	.align		4
.L_0:
        /*0004*/ 	.word	index@(_Z15naive_transposePiS_i)
        /*0008*/ 	.word	0x0000000a


	//----- nvinfo : EIATTR_FRAME_SIZE
	.align		4
.L_1:
        /*000c*/ 	.byte	0x04, 0x11
        /*000e*/ 	.short	(.L_3 - .L_2)
	.align		4
.L_2:
        /*0010*/ 	.word	index@(_Z15naive_transposePiS_i)
        /*0014*/ 	.word	0x00000000


	//----- nvinfo : EIATTR_REGCOUNT
	.align		4
.L_3:
        /*0018*/ 	.byte	0x04, 0x2f
        /*001a*/ 	.short	(.L_5 - .L_4)
	.align		4
.L_4:
        /*001c*/ 	.word	index@(_Z19optimized_transposePiS_i)
        /*0020*/ 	.word	0x0000000e


	//----- nvinfo : EIATTR_FRAME_SIZE
	.align		4
.L_5:
        /*0024*/ 	.byte	0x04, 0x11
        /*0026*/ 	.short	(.L_7 - .L_6)
	.align		4
.L_6:
        /*0028*/ 	.word	index@(_Z19optimized_transposePiS_i)
        /*002c*/ 	.word	0x00000000


	//----- nvinfo : EIATTR_MIN_STACK_SIZE
	.align		4
.L_7:
        /*0030*/ 	.byte	0x04, 0x12
        /*0032*/ 	.short	(.L_9 - .L_8)
	.align		4
.L_8:
        /*0034*/ 	.word	index@(_Z19optimized_transposePiS_i)
        /*0038*/ 	.word	0x00000000


	//----- nvinfo : EIATTR_MIN_STACK_SIZE
	.align		4
.L_9:
        /*003c*/ 	.byte	0x04, 0x12
        /*003e*/ 	.short	(.L_11 - .L_10)
	.align		4
.L_10:
        /*0040*/ 	.word	index@(_Z15naive_transposePiS_i)
        /*0044*/ 	.word	0x00000000
.L_11:


//--------------------- .nv.compat                --------------------------
	.section	.nv.compat,"",@"SHT_CUDA_COMPAT_INFO"
	.align	4
        /*0000*/ 	.byte	0x02, 0x09, 0x00, 0x00, 0x02, 0x02, 0x01, 0x00, 0x02, 0x05, 0x05, 0x00, 0x03, 0x07, 0x01, 0x01
        /*0010*/ 	.byte	0x02, 0x03, 0x00, 0x00, 0x02, 0x06, 0x01, 0x00, 0x04, 0x0b, 0x08, 0x00, 0x09, 0x00, 0x00, 0x00
        /*0020*/ 	.byte	0x00, 0x00, 0x00, 0x00


//--------------------- .nv.info._Z19optimized_transposePiS_i --------------------------
	.section	.nv.info._Z19optimized_transposePiS_i,"",@"SHT_CUDA_INFO"
	.sectionflags	@""
	.align	4


	//----- nvinfo : EIATTR_CUDA_API_VERSION
	.align		4
        /*0000*/ 	.byte	0x04, 0x37
        /*0002*/ 	.short	(.L_13 - .L_12)
.L_12:
        /*0004*/ 	.word	0x00000082


	//----- nvinfo : EIATTR_KPARAM_INFO
	.align		4
.L_13:
        /*0008*/ 	.byte	0x04, 0x17
        /*000a*/ 	.short	(.L_15 - .L_14)
.L_14:
        /*000c*/ 	.word	0x00000000
        /*0010*/ 	.short	0x0002
        /*0012*/ 	.short	0x0010
        /*0014*/ 	.byte	0x00, 0xf0, 0x11, 0x00


	//----- nvinfo : EIATTR_KPARAM_INFO
	.align		4
.L_15:
        /*0018*/ 	.byte	0x04, 0x17
        /*001a*/ 	.short	(.L_17 - .L_16)
.L_16:
        /*001c*/ 	.word	0x00000000
        /*0020*/ 	.short	0x0001
        /*0022*/ 	.short	0x0008
        /*0024*/ 	.byte	0x00, 0xf5, 0x21, 0x00


	//----- nvinfo : EIATTR_KPARAM_INFO
	.align		4
.L_17:
        /*0028*/ 	.byte	0x04, 0x17
        /*002a*/ 	.short	(.L_19 - .L_18)
.L_18:
        /*002c*/ 	.word	0x00000000
        /*0030*/ 	.short	0x0000
        /*0032*/ 	.short	0x0000
        /*0034*/ 	.byte	0x00, 0xf5, 0x21, 0x00


	//----- nvinfo : EIATTR_SPARSE_MMA_MASK
	.align		4
.L_19:
        /*0038*/ 	.byte	0x03, 0x50
        /*003a*/ 	.short	0x0000


	//----- nvinfo : EIATTR_MAXREG_COUNT
	.align		4
        /*003c*/ 	.byte	0x03, 0x1b
        /*003e*/ 	.short	0x00ff


	//----- nvinfo : EIATTR_NUM_BARRIERS
	.align		4
        /*0040*/ 	.byte	0x02, 0x4c
        /*0042*/ 	.byte	0x01
	.zero		1


	//----- nvinfo : EIATTR_MERCURY_ISA_VERSION
	.align		4
        /*0044*/ 	.byte	0x03, 0x5f
        /*0046*/ 	.short	0x0101


	//----- nvinfo : EIATTR_VRC_CTA_INIT_COUNT
	.align		4
        /*0048*/ 	.byte	0x02, 0x4a
	.zero		1
	.zero		1


	//----- nvinfo : EIATTR_EXIT_INSTR_OFFSETS
	.align		4
        /*004c*/ 	.byte	0x04, 0x1c
        /*004e*/ 	.short	(.L_21 - .L_20)


	//   ....[0]....
.L_20:
        /*0050*/ 	.word	0x000001e0


	//   ....[1]....
        /*0054*/ 	.word	0x00000290


	//----- nvinfo : EIATTR_CBANK_PARAM_SIZE
	.align		4
.L_21:
        /*0058*/ 	.byte	0x03, 0x19
        /*005a*/ 	.short	0x0014


	//----- nvinfo : EIATTR_PARAM_CBANK
	.align		4
        /*005c*/ 	.byte	0x04, 0x0a
        /*005e*/ 	.short	(.L_23 - .L_22)
	.align		4
.L_22:
        /*0060*/ 	.word	index@(.nv.constant0._Z19optimized_transposePiS_i)
        /*0064*/ 	.short	0x0380
        /*0066*/ 	.short	0x0014


	//----- nvinfo : EIATTR_SW_WAR
	.align		4
.L_23:
        /*0068*/ 	.byte	0x04, 0x36
        /*006a*/ 	.short	(.L_25 - .L_24)
.L_24:
        /*006c*/ 	.word	0x00000008
.L_25:


//--------------------- .nv.info._Z15naive_transposePiS_i --------------------------
	.section	.nv.info._Z15naive_transposePiS_i,"",@"SHT_CUDA_INFO"
	.sectionflags	@""
	.align	4


	//----- nvinfo : EIATTR_CUDA_API_VERSION
	.align		4
        /*0000*/ 	.byte	0x04, 0x37
        /*0002*/ 	.short	(.L_27 - .L_26)
.L_26:
        /*0004*/ 	.word	0x00000082


	//----- nvinfo : EIATTR_KPARAM_INFO
	.align		4
.L_27:
        /*0008*/ 	.byte	0x04, 0x17
        /*000a*/ 	.short	(.L_29 - .L_28)
.L_28:
        /*000c*/ 	.word	0x00000000
        /*0010*/ 	.short	0x0002
        /*0012*/ 	.short	0x0010
        /*0014*/ 	.byte	0x00, 0xf0, 0x11, 0x00


	//----- nvinfo : EIATTR_KPARAM_INFO
	.align		4
.L_29:
        /*0018*/ 	.byte	0x04, 0x17
        /*001a*/ 	.short	(.L_31 - .L_30)
.L_30:
        /*001c*/ 	.word	0x00000000
        /*0020*/ 	.short	0x0001
        /*0022*/ 	.short	0x0008
        /*0024*/ 	.byte	0x00, 0xf5, 0x21, 0x00


	//----- nvinfo : EIATTR_KPARAM_INFO
	.align		4
.L_31:
        /*0028*/ 	.byte	0x04, 0x17
        /*002a*/ 	.short	(.L_33 - .L_32)
.L_32:
        /*002c*/ 	.word	0x00000000
        /*0030*/ 	.short	0x0000
        /*0032*/ 	.short	0x0000
        /*0034*/ 	.byte	0x00, 0xf5, 0x21, 0x00


	//----- nvinfo : EIATTR_SPARSE_MMA_MASK
	.align		4
.L_33:
        /*0038*/ 	.byte	0x03, 0x50
        /*003a*/ 	.short	0x0000


	//----- nvinfo : EIATTR_MAXREG_COUNT
	.align		4
        /*003c*/ 	.byte	0x03, 0x1b
        /*003e*/ 	.short	0x00ff


	//----- nvinfo : EIATTR_MERCURY_ISA_VERSION
	.align		4
        /*0040*/ 	.byte	0x03, 0x5f
        /*0042*/ 	.short	0x0101


	//----- nvinfo : EIATTR_VRC_CTA_INIT_COUNT
	.align		4
        /*0044*/ 	.byte	0x02, 0x4a
	.zero		1
	.zero		1


	//----- nvinfo : EIATTR_EXIT_INSTR_OFFSETS
	.align		4
        /*0048*/ 	.byte	0x04, 0x1c
        /*004a*/ 	.short	(.L_35 - .L_34)


	//   ....[0]....
.L_34:
        /*004c*/ 	.word	0x000000c0


	//   ....[1]....
        /*0050*/ 	.word	0x00000160


	//----- nvinfo : EIATTR_CBANK_PARAM_SIZE
	.align		4
.L_35:
        /*0054*/ 	.byte	0x03, 0x19
        /*0056*/ 	.short	0x0014


	//----- nvinfo : EIATTR_PARAM_CBANK
	.align		4
        /*0058*/ 	.byte	0x04, 0x0a
        /*005a*/ 	.short	(.L_37 - .L_36)
	.align		4
.L_36:
        /*005c*/ 	.word	index@(.nv.constant0._Z15naive_transposePiS_i)
        /*0060*/ 	.short	0x0380
        /*0062*/ 	.short	0x0014


	//----- nvinfo : EIATTR_SW_WAR
	.align		4
.L_37:
        /*0064*/ 	.byte	0x04, 0x36
        /*0066*/ 	.short	(.L_39 - .L_38)
.L_38:
        /*0068*/ 	.word	0x00000008
.L_39:


//--------------------- .nv.callgraph             --------------------------
	.section	.nv.callgraph,"",@"SHT_CUDA_CALLGRAPH"
	.align	4
	.sectionentsize	8
	.align		4
        /*0000*/ 	.word	0x00000000
	.align		4
        /*0004*/ 	.word	0xffffffff
	.align		4
        /*0008*/ 	.word	0x00000000
	.align		4
        /*000c*/ 	.word	0xfffffffe
	.align		4
        /*0010*/ 	.word	0x00000000
	.align		4
        /*0014*/ 	.word	0xfffffffd
	.align		4
        /*0018*/ 	.word	0x00000000
	.align		4
        /*001c*/ 	.word	0xfffffffc


//--------------------- .text._Z19optimized_transposePiS_i --------------------------
	.section	.text._Z19optimized_transposePiS_i,"ax",@progbits
	.align	128
        .global         _Z19optimized_transposePiS_i
        .type           _Z19optimized_transposePiS_i,@function
        .size           _Z19optimized_transposePiS_i,(.L_x_2 - _Z19optimized_transposePiS_i)
        .other          _Z19optimized_transposePiS_i,@"STO_CUDA_ENTRY STV_DEFAULT"
_Z19optimized_transposePiS_i:
.text._Z19optimized_transposePiS_i:
[----:B------:R-:W-:Y:S01]  /*0000*/  LDC R1, c[0x0][0x37c] ;  /* 0x0000df00ff017b82 */ /* 0x000fe20000000800 */
[----:B------:R-:W0:Y:S07]  /*0010*/  S2R R9, SR_TID.X ;  /* 0x0000000000097919 */ /* 0x000e2e0000002100 */
[----:B------:R-:W1:Y:S01]  /*0020*/  S2UR UR4, SR_CTAID.X ;  /* 0x00000000000479c3 */ /* 0x000e620000002500 */
[----:B------:R-:W1:Y:S01]  /*0030*/  LDCU UR5, c[0x0][0x360] ;  /* 0x00006c00ff0577ac */ /* 0x000e620008000800 */
[----:B------:R-:W2:Y:S01]  /*0040*/  S2R R11, SR_TID.Y ;  /* 0x00000000000b7919 */ /* 0x000ea20000002200 */
[----:B------:R-:W3:Y:S05]  /*0050*/  LDCU UR7, c[0x0][0x364] ;  /* 0x00006c80ff0777ac */ /* 0x000eea0008000800 */
[----:B------:R-:W3:Y:S01]  /*0060*/  S2UR UR6, SR_CTAID.Y ;  /* 0x00000000000679c3 */ /* 0x000ee20000002600 */
[----:B------:R-:W4:Y:S01]  /*0070*/  LDCU UR8, c[0x0][0x390] ;  /* 0x00007200ff0877ac */ /* 0x000f220008000800 */
[----:B-1----:R-:W-:-:S06]  /*0080*/  UIMAD UR4, UR4, UR5, URZ ;  /* 0x00000005040472a4 */ /* 0x002fcc000f8e02ff */
[----:B0-----:R-:W-:Y:S01]  /*0090*/  VIADD R0, R9, UR4 ;  /* 0x0000000409007c36 */ /* 0x001fe20008000000 */
[----:B---3--:R-:W-:Y:S01]  /*00a0*/  UIMAD UR5, UR6, UR7, URZ ;  /* 0x00000007060572a4 */ /* 0x008fe2000f8e02ff */
[----:B------:R-:W0:Y:S05]  /*00b0*/  LDCU.64 UR6, c[0x0][0x358] ;  /* 0x00006b00ff0677ac */ /* 0x000e2a0008000a00 */
[----:B--2---:R-:W-:-:S05]  /*00c0*/  VIADD R5, R11, UR5 ;  /* 0x000000050b057c36 */ /* 0x004fca0008000000 */
[----:B------:R-:W-:-:S04]  /*00d0*/  VIMNMX R2, PT, PT, R0, R5, !PT ;  /* 0x0000000500027248 */ /* 0x000fc80007fe0100 */
[----:B----4-:R-:W-:-:S13]  /*00e0*/  ISETP.GE.AND P0, PT, R2, UR8, PT ;  /* 0x0000000802007c0c */ /* 0x010fda000bf06270 */
[----:B------:R-:W1:Y:S01]  /*00f0*/  @!P0 LDC.64 R2, c[0x0][0x380] ;  /* 0x0000e000ff028b82 */ /* 0x000e620000000a00 */
[----:B------:R-:W-:-:S04]  /*0100*/  @!P0 IMAD R5, R5, UR8, R0 ;  /* 0x0000000805058c24 */ /* 0x000fc8000f8e0200 */
[----:B-1----:R-:W-:-:S06]  /*0110*/  @!P0 IMAD.WIDE R2, R5, 0x4, R2 ;  /* 0x0000000405028825 */ /* 0x002fcc00078e0202 */
[----:B0-----:R-:W2:Y:S01]  /*0120*/  @!P0 LDG.E R2, desc[UR6][R2.64] ;  /* 0x0000000602028981 */ /* 0x001ea2000c1e1900 */
[----:B------:R-:W-:Y:S01]  /*0130*/  @!P0 MOV R0, 0x400 ;  /* 0x0000040000008802 */ /* 0x000fe20000000f00 */
[----:B------:R-:W-:Y:S01]  /*0140*/  VIADD R4, R9, UR5 ;  /* 0x0000000509047c36 */ /* 0x000fe20008000000 */
[----:B------:R-:W-:Y:S01]  /*0150*/  IADD3 R7, PT, PT, R11, UR4, RZ ;  /* 0x000000040b077c10 */ /* 0x000fe2000fffe0ff */
[----:B------:R-:W0:Y:S02]  /*0160*/  @!P0 S2R R5, SR_CgaCtaId ;  /* 0x0000000000058919 */ /* 0x000e240000008800 */
[----:B0-----:R-:W-:Y:S02]  /*0170*/  @!P0 LEA R0, R5, R0, 0x18 ;  /* 0x0000000005008211 */ /* 0x001fe400078ec0ff */
[----:B------:R-:W-:Y:S02]  /*0180*/  VIMNMX R5, PT, PT, R4, R7, !PT ;  /* 0x0000000704057248 */ /* 0x000fe40007fe0100 */
[----:B------:R-:W-:-:S02]  /*0190*/  @!P0 LEA R0, R11, R0, 0x7 ;  /* 0x000000000b008211 */ /* 0x000fc400078e38ff */
[----:B------:R-:W-:-:S03]  /*01a0*/  ISETP.GE.AND P1, PT, R5, UR8, PT ;  /* 0x0000000805007c0c */ /* 0x000fc6000bf26270 */
[----:B------:R-:W-:-:S05]  /*01b0*/  @!P0 IMAD R5, R9, 0x4, R0 ;  /* 0x0000000409058824 */ /* 0x000fca00078e0200 */
[----:B--2---:R0:W-:Y:S01]  /*01c0*/  @!P0 STS [R5], R2 ;  /* 0x0000000205008388 */ /* 0x0041e20000000800 */
[----:B------:R-:W-:Y:S06]  /*01d0*/  BAR.SYNC.DEFER_BLOCKING 0x0 ;  /* 0x0000000000007b1d */ /* 0x000fec0000010000 */
[----:B------:R-:W-:Y:S05]  /*01e0*/  @P1 EXIT ;  /* 0x000000000000194d */ /* 0x000fea0003800000 */
[----:B------:R-:W1:Y:S01]  /*01f0*/  S2UR UR5, SR_CgaCtaId ;  /* 0x00000000000579c3 */ /* 0x000e620000008800 */
[----:B------:R-:W-:Y:S01]  /*0200*/  UMOV UR4, 0x400 ;  /* 0x0000040000047882 */ /* 0x000fe20000000000 */
[----:B------:R-:W-:-:S06]  /*0210*/  IMAD R7, R7, UR8, R4 ;  /* 0x0000000807077c24 */ /* 0x000fcc000f8e0204 */
[----:B0-----:R-:W0:Y:S01]  /*0220*/  LDC.64 R2, c[0x0][0x388] ;  /* 0x0000e200ff027b82 */ /* 0x001e220000000a00 */
[----:B-1----:R-:W-:-:S06]  /*0230*/  ULEA UR4, UR5, UR4, 0x18 ;  /* 0x0000000405047291 */ /* 0x002fcc000f8ec0ff */
[----:B------:R-:W-:Y:S01]  /*0240*/  LEA R0, R9, UR4, 0x7 ;  /* 0x0000000409007c11 */ /* 0x000fe2000f8e38ff */
[----:B0-----:R-:W-:-:S03]  /*0250*/  IMAD.WIDE R2, R7, 0x4, R2 ;  /* 0x0000000407027825 */ /* 0x001fc600078e0202 */
[----:B------:R-:W-:-:S05]  /*0260*/  LEA R0, R11, R0, 0x2 ;  /* 0x000000000b007211 */ /* 0x000fca00078e10ff */
[----:B------:R-:W0:Y:S04]  /*0270*/  LDS R5, [R0] ;  /* 0x0000000000057984 */ /* 0x000e280000000800 */
[----:B0-----:R-:W-:Y:S01]  /*0280*/  STG.E desc[UR6][R2.64], R5 ;  /* 0x0000000502007986 */ /* 0x001fe2000c101906 */
[----:B------:R-:W-:Y:S05]  /*0290*/  EXIT ;  /* 0x000000000000794d */ /* 0x000fea0003800000 */
.L_x_0:
[----:B------:R-:W-:-:S00]  /*02a0*/  BRA `(.L_x_0) ;  /* 0xfffffffc00fc7947 */ /* 0x000fc0000383ffff */
[----:B------:R-:W-:-:S00]  /*02b0*/  NOP ;  /* 0x0000000000007918 */ /* 0x000fc00000000000 */
        /* <DEDUP_REMOVED lines=12> */
.L_x_2:


//--------------------- .text._Z15naive_transposePiS_i --------------------------
	.section	.text._Z15naive_transposePiS_i,"ax",@progbits
	.align	128
        .global         _Z15naive_transposePiS_i
        .type           _Z15naive_transposePiS_i,@function
        .size           _Z15naive_transposePiS_i,(.L_x_3 - _Z15naive_transposePiS_i)
        .other          _Z15naive_transposePiS_i,@"STO_CUDA_ENTRY STV_DEFAULT"
_Z15naive_transposePiS_i:
.text._Z15naive_transposePiS_i:
[----:B------:R-:W-:Y:S01]  /*0000*/  LDC R1, c[0x0][0x37c] ;  /* 0x0000df00ff017b82 */ /* 0x000fe20000000800 */
[----:B------:R-:W0:Y:S07]  /*0010*/  S2R R3, SR_TID.X ;  /* 0x0000000000037919 */ /* 0x000e2e0000002100 */
[----:B------:R-:W0:Y:S01]  /*0020*/  LDC R0, c[0x0][0x360] ;  /* 0x0000d800ff007b82 */ /* 0x000e220000000800 */
[----:B------:R-:W1:Y:S01]  /*0030*/  LDCU UR6, c[0x0][0x390] ;  /* 0x00007200ff0677ac */ /* 0x000e620008000800 */
[----:B------:R-:W2:Y:S06]  /*0040*/  S2R R2, SR_TID.Y ;  /* 0x0000000000027919 */ /* 0x000eac0000002200 */
[----:B------:R-:W0:Y:S08]  /*0050*/  S2UR UR4, SR_CTAID.X ;  /* 0x00000000000479c3 */ /* 0x000e300000002500 */
[----:B------:R-:W2:Y:S08]  /*0060*/  S2UR UR5, SR_CTAID.Y ;  /* 0x00000000000579c3 */ /* 0x000eb00000002600 */
[----:B------:R-:W2:Y:S01]  /*0070*/  LDC R7, c[0x0][0x364] ;  /* 0x0000d900ff077b82 */ /* 0x000ea20000000800 */
[----:B0-----:R-:W-:-:S02]  /*0080*/  IMAD R0, R0, UR4, R3 ;  /* 0x0000000400007c24 */ /* 0x001fc4000f8e0203 */
[----:B--2---:R-:W-:-:S05]  /*0090*/  IMAD R7, R7, UR5, R2 ;  /* 0x0000000507077c24 */ /* 0x004fca000f8e0202 */
[----:B------:R-:W-:-:S04]  /*00a0*/  VIMNMX R2, PT, PT, R0, R7, !PT ;  /* 0x0000000700027248 */ /* 0x000fc80007fe0100 */
[----:B-1----:R-:W-:-:S13]  /*00b0*/  ISETP.GE.AND P0, PT, R2, UR6, PT ;  /* 0x0000000602007c0c */ /* 0x002fda000bf06270 */
[----:B------:R-:W-:Y:S05]  /*00c0*/  @P0 EXIT ;  /* 0x000000000000094d */ /* 0x000fea0003800000 */
[----:B------:R-:W0:Y:S01]  /*00d0*/  LDC.64 R2, c[0x0][0x380] ;  /* 0x0000e000ff027b82 */ /* 0x000e220000000a00 */
[----:B------:R-:W1:Y:S01]  /*00e0*/  LDCU.64 UR4, c[0x0][0x358] ;  /* 0x00006b00ff0477ac */ /* 0x000e620008000a00 */
[----:B------:R-:W-:-:S04]  /*00f0*/  IMAD R5, R0, UR6, R7 ;  /* 0x0000000600057c24 */ /* 0x000fc8000f8e0207 */
[----:B0-----:R-:W-:Y:S02]  /*0100*/  IMAD.WIDE R2, R5, 0x4, R2 ;  /* 0x0000000405027825 */ /* 0x001fe400078e0202 */
[----:B------:R-:W0:Y:S04]  /*0110*/  LDC.64 R4, c[0x0][0x388] ;  /* 0x0000e200ff047b82 */ /* 0x000e280000000a00 */
[----:B-1----:R-:W2:Y:S01]  /*0120*/  LDG.E R3, desc[UR4][R2.64] ;  /* 0x0000000402037981 */ /* 0x002ea2000c1e1900 */
[----:B------:R-:W-:-:S04]  /*0130*/  IMAD R7, R7, UR6, R0 ;  /* 0x0000000607077c24 */ /* 0x000fc8000f8e0200 */
[----:B0-----:R-:W-:-:S05]  /*0140*/  IMAD.WIDE R4, R7, 0x4, R4 ;  /* 0x0000000407047825 */ /* 0x001fca00078e0204 */
[----:B--2---:R-:W-:Y:S01]  /*0150*/  STG.E desc[UR4][R4.64], R3 ;  /* 0x0000000304007986 */ /* 0x004fe2000c101904 */
[----:B------:R-:W-:Y:S05]  /*0160*/  EXIT ;  /* 0x000000000000794d */ /* 0x000fea0003800000 */
.L_x_1:
        /* <DEDUP_REMOVED lines=9> */
.L_x_3:


//--------------------- .nv.shared._Z19optimized_transposePiS_i --------------------------
	.section	.nv.shared._Z19optimized_transposePiS_i,"aw",@nobits
	.sectionflags	@""
	.align	4
.nv.shared._Z19optimized_transposePiS_i:
	.zero		5120


//--------------------- .nv.shared.reserved.0     --------------------------
	.section	.nv.shared.reserved.0,"aw",@nobits
	.weak		__nv_reservedSMEM_offset_0_alias
	.size		__nv_reservedSMEM_offset_0_alias, 0, 64
	.other		__nv_reservedSMEM_offset_0_alias,@"STO_CUDA_RESERVED_SHARED STV_DEFAULT"
__nv_reservedSMEM_offset_0_alias:
	.zero		0
	.zero		64


//--------------------- .nv.constant0._Z19optimized_transposePiS_i --------------------------
	.section	.nv.constant0._Z19optimized_transposePiS_i,"a",@progbits
	.sectionflags	@""
	.align	4
.nv.constant0._Z19optimized_transposePiS_i:
	.zero		916


//--------------------- .nv.constant0._Z15naive_transposePiS_i --------------------------
	.section	.nv.constant0._Z15naive_transposePiS_i,"a",@progbits
	.sectionflags	@""
	.align	4
.nv.constant0._Z15naive_transposePiS_i:
	.zero		916


//--------------------- SYMBOLS --------------------------

	.type		.nv.reservedSmem.offset0,@object
	.size		.nv.reservedSmem.offset0,0x4
	.type		.nv.reservedSmem.cap,@object
	.size		.nv.reservedSmem.cap,0x4
